//
// Generated by NVIDIA NVVM Compiler
//
// Compiler Build ID: CL-36424714
// Cuda compilation tools, release 13.0, V13.0.88
// Based on NVVM 20.0.0
//

.version 9.0
.target sm_100
.address_size 64

	// .globl	_Z11filterScorePfiiS_PiS_S0_

.visible .entry _Z11filterScorePfiiS_PiS_S0_(
	.param .u64 .ptr .align 1 _Z11filterScorePfiiS_PiS_S0__param_0,
	.param .u32 _Z11filterScorePfiiS_PiS_S0__param_1,
	.param .u32 _Z11filterScorePfiiS_PiS_S0__param_2,
	.param .u64 .ptr .align 1 _Z11filterScorePfiiS_PiS_S0__param_3,
	.param .u64 .ptr .align 1 _Z11filterScorePfiiS_PiS_S0__param_4,
	.param .u64 .ptr .align 1 _Z11filterScorePfiiS_PiS_S0__param_5,
	.param .u64 .ptr .align 1 _Z11filterScorePfiiS_PiS_S0__param_6
)
{
	.reg .pred 	%p<5>;
	.reg .b32 	%r<15>;
	.reg .b32 	%f<4>;
	.reg .b64 	%rd<18>;

	ld.param.u64 	%rd2, [_Z11filterScorePfiiS_PiS_S0__param_0];
	ld.param.u32 	%r3, [_Z11filterScorePfiiS_PiS_S0__param_1];
	ld.param.u32 	%r4, [_Z11filterScorePfiiS_PiS_S0__param_2];
	ld.param.u64 	%rd3, [_Z11filterScorePfiiS_PiS_S0__param_3];
	ld.param.u64 	%rd4, [_Z11filterScorePfiiS_PiS_S0__param_4];
	ld.param.u64 	%rd5, [_Z11filterScorePfiiS_PiS_S0__param_5];
	ld.param.u64 	%rd6, [_Z11filterScorePfiiS_PiS_S0__param_6];
	mov.u32 	%r6, %ctaid.x;
	mov.u32 	%r7, %ntid.x;
	mov.u32 	%r8, %tid.x;
	mad.lo.s32 	%r9, %r6, %r7, %r8;
	mov.u32 	%r10, %ctaid.y;
	mov.u32 	%r11, %ntid.y;
	mov.u32 	%r12, %tid.y;
	mad.lo.s32 	%r13, %r10, %r11, %r12;
	mad.lo.s32 	%r2, %r3, %r13, %r9;
	setp.ge.s32 	%p1, %r9, %r3;
	setp.ge.s32 	%p2, %r13, %r4;
	or.pred  	%p3, %p1, %p2;
	@%p3 bra 	$L__BB0_3;
	cvta.to.global.u64 	%rd7, %rd2;
	cvta.to.global.u64 	%rd8, %rd3;
	mul.wide.s32 	%rd9, %r2, 4;
	add.s64 	%rd1, %rd7, %rd9;
	ld.global.f32 	%f1, [%rd1];
	mul.wide.u32 	%rd10, %r13, 4;
	add.s64 	%rd11, %rd8, %rd10;
	ld.global.f32 	%f2, [%rd11];
	setp.ltu.f32 	%p4, %f1, %f2;
	@%p4 bra 	$L__BB0_3;
	cvta.to.global.u64 	%rd12, %rd6;
	atom.global.add.u32 	%r14, [%rd12], 1;
	ld.global.f32 	%f3, [%rd1];
	cvta.to.global.u64 	%rd13, %rd5;
	mul.wide.s32 	%rd14, %r14, 4;
	add.s64 	%rd15, %rd13, %rd14;
	st.global.f32 	[%rd15], %f3;
	cvta.to.global.u64 	%rd16, %rd4;
	add.s64 	%rd17, %rd16, %rd14;
	st.global.u32 	[%rd17], %r2;
$L__BB0_3:
	ret;

}


// ===== COMPILED SASS (sm_100) =====

	.target	sm_100

	.elftype	@"ET_EXEC"


//--------------------- .note.nv.tkinfo           --------------------------
	.section	.note.nv.tkinfo,"",@"SHT_NOTE"
	.sectionflags	@"SHF_NOTE_NV_TKINFO"
	.tkinfo
        /*0018*/ 	.word	0x00000002
        /*0030*/ 	.string	""
        /*0030*/ 	.string	"ptxas"
        /*0030*/ 	.string	"Cuda compilation tools, release 13.0, V13.0.88"
        /*0030*/ 	.string	"Build cuda_13.0.r13.0/compiler.36424714_0"
        /*0030*/ 	.string	"-arch sm_100 -m 64 "



//--------------------- .note.nv.cuinfo           --------------------------
	.section	.note.nv.cuinfo,"",@"SHT_NOTE"
	.sectionflags	@"SHF_NOTE_NV_CUINFO"
        /*0018*/ 	.short	0x0002
        /*001a*/ 	.short	0x0064
        /*001c*/ 	.short	0x0082
	.zero		2


//--------------------- .nv.info                  --------------------------
	.section	.nv.info,"",@"SHT_CUDA_INFO"
	.align	4


	//----- nvinfo : EIATTR_REGCOUNT
	.align		4
        /*0000*/ 	.byte	0x04, 0x2f
        /*0002*/ 	.short	(.L_1 - .L_0)
	.align		4
.L_0:
        /*0004*/ 	.word	index@(_Z11filterScorePfiiS_PiS_S0_)
        /*0008*/ 	.word	0x00000010


	//----- nvinfo : EIATTR_FRAME_SIZE
	.align		4
.L_1:
        /*000c*/ 	.byte	0x04, 0x11
        /*000e*/ 	.short	(.L_3 - .L_2)
	.align		4
.L_2:
        /*0010*/ 	.word	index@(_Z11filterScorePfiiS_PiS_S0_)
        /*0014*/ 	.word	0x00000000


	//----- nvinfo : EIATTR_MIN_STACK_SIZE
	.align		4
.L_3:
        /*0018*/ 	.byte	0x04, 0x12
        /*001a*/ 	.short	(.L_5 - .L_4)
	.align		4
.L_4:
        /*001c*/ 	.word	index@(_Z11filterScorePfiiS_PiS_S0_)
        /*0020*/ 	.word	0x00000000
.L_5:


//--------------------- .nv.compat                --------------------------
	.section	.nv.compat,"",@"SHT_CUDA_COMPAT_INFO"
	.align	4
        /*0000*/ 	.byte	0x02, 0x09, 0x00, 0x00, 0x02, 0x02, 0x01, 0x00, 0x02, 0x05, 0x05, 0x00, 0x03, 0x07, 0x01, 0x01
        /*0010*/ 	.byte	0x02, 0x03, 0x00, 0x00, 0x02, 0x06, 0x01, 0x00, 0x04, 0x0b, 0x08, 0x00, 0x09, 0x00, 0x00, 0x00
        /*0020*/ 	.byte	0x00, 0x00, 0x00, 0x00


//--------------------- .nv.info._Z11filterScorePfiiS_PiS_S0_ --------------------------
	.section	.nv.info._Z11filterScorePfiiS_PiS_S0_,"",@"SHT_CUDA_INFO"
	.sectionflags	@""
	.align	4


	//----- nvinfo : EIATTR_CUDA_API_VERSION
	.align		4
        /*0000*/ 	.byte	0x04, 0x37
        /*0002*/ 	.short	(.L_7 - .L_6)
.L_6:
        /*0004*/ 	.word	0x00000082


	//----- nvinfo : EIATTR_KPARAM_INFO
	.align		4
.L_7:
        /*0008*/ 	.byte	0x04, 0x17
        /*000a*/ 	.short	(.L_9 - .L_8)
.L_8:
        /*000c*/ 	.word	0x00000000
        /*0010*/ 	.short	0x0006
        /*0012*/ 	.short	0x0028
        /*0014*/ 	.byte	0x00, 0xf5, 0x21, 0x00


	//----- nvinfo : EIATTR_KPARAM_INFO
	.align		4
.L_9:
        /*0018*/ 	.byte	0x04, 0x17
        /*001a*/ 	.short	(.L_11 - .L_10)
.L_10:
        /*001c*/ 	.word	0x00000000
        /*0020*/ 	.short	0x0005
        /*0022*/ 	.short	0x0020
        /*0024*/ 	.byte	0x00, 0xf5, 0x21, 0x00


	//----- nvinfo : EIATTR_KPARAM_INFO
	.align		4
.L_11:
        /*0028*/ 	.byte	0x04, 0x17
        /*002a*/ 	.short	(.L_13 - .L_12)
.L_12:
        /*002c*/ 	.word	0x00000000
        /*0030*/ 	.short	0x0004
        /*0032*/ 	.short	0x0018
        /*0034*/ 	.byte	0x00, 0xf5, 0x21, 0x00


	//----- nvinfo : EIATTR_KPARAM_INFO
	.align		4
.L_13:
        /*0038*/ 	.byte	0x04, 0x17
        /*003a*/ 	.short	(.L_15 - .L_14)
.L_14:
        /*003c*/ 	.word	0x00000000
        /*0040*/ 	.short	0x0003
        /*0042*/ 	.short	0x0010
        /*0044*/ 	.byte	0x00, 0xf5, 0x21, 0x00


	//----- nvinfo : EIATTR_KPARAM_INFO
	.align		4
.L_15:
        /*0048*/ 	.byte	0x04, 0x17
        /*004a*/ 	.short	(.L_17 - .L_16)
.L_16:
        /*004c*/ 	.word	0x00000000
        /*0050*/ 	.short	0x0002
        /*0052*/ 	.short	0x000c
        /*0054*/ 	.byte	0x00, 0xf0, 0x11, 0x00


	//----- nvinfo : EIATTR_KPARAM_INFO
	.align		4
.L_17:
        /*0058*/ 	.byte	0x04, 0x17
        /*005a*/ 	.short	(.L_19 - .L_18)
.L_18:
        /*005c*/ 	.word	0x00000000
        /*0060*/ 	.short	0x0001
        /*0062*/ 	.short	0x0008
        /*0064*/ 	.byte	0x00, 0xf0, 0x11, 0x00


	//----- nvinfo : EIATTR_KPARAM_INFO
	.align		4
.L_19:
        /*0068*/ 	.byte	0x04, 0x17
        /*006a*/ 	.short	(.L_21 - .L_20)
.L_20:
        /*006c*/ 	.word	0x00000000
        /*0070*/ 	.short	0x0000
        /*0072*/ 	.short	0x0000
        /*0074*/ 	.byte	0x00, 0xf5, 0x21, 0x00


	//----- nvinfo : EIATTR_SPARSE_MMA_MASK
	.align		4
.L_21:
        /*0078*/ 	.byte	0x03, 0x50
        /*007a*/ 	.short	0x0000


	//----- nvinfo : EIATTR_MAXREG_COUNT
	.align		4
        /*007c*/ 	.byte	0x03, 0x1b
        /*007e*/ 	.short	0x00ff


	//----- nvinfo : EIATTR_MERCURY_ISA_VERSION
	.align		4
        /*0080*/ 	.byte	0x03, 0x5f
        /*0082*/ 	.short	0x0101


	//----- nvinfo : EIATTR_INT_WARP_WIDE_INSTR_OFFSETS
	.align		4
        /*0084*/ 	.byte	0x04, 0x31
        /*0086*/ 	.short	(.L_23 - .L_22)


	//   ....[0]....
.L_22:
        /*0088*/ 	.word	0x00000180


	//   ....[1]....
        /*008c*/ 	.word	0x00000240


	//----- nvinfo : EIATTR_VRC_CTA_INIT_COUNT
	.align		4
.L_23:
        /*0090*/ 	.byte	0x02, 0x4a
	.zero		1
	.zero		1


	//----- nvinfo : EIATTR_EXIT_INSTR_OFFSETS
	.align		4
        /*0094*/ 	.byte	0x04, 0x1c
        /*0096*/ 	.short	(.L_25 - .L_24)


	//   ....[0]....
.L_24:
        /*0098*/ 	.word	0x000000d0


	//   ....[1]....
        /*009c*/ 	.word	0x00000160


	//   ....[2]....
        /*00a0*/ 	.word	0x000002a0


	//----- nvinfo : EIATTR_CBANK_PARAM_SIZE
	.align		4
.L_25:
        /*00a4*/ 	.byte	0x03, 0x19
        /*00a6*/ 	.short	0x0030


	//----- nvinfo : EIATTR_PARAM_CBANK
	.align		4
        /*00a8*/ 	.byte	0x04, 0x0a
        /*00aa*/ 	.short	(.L_27 - .L_26)
	.align		4
.L_26:
        /*00ac*/ 	.word	index@(.nv.constant0._Z11filterScorePfiiS_PiS_S0_)
        /*00b0*/ 	.short	0x0380
        /*00b2*/ 	.short	0x0030


	//----- nvinfo : EIATTR_SW_WAR
	.align		4
.L_27:
        /*00b4*/ 	.byte	0x04, 0x36
        /*00b6*/ 	.short	(.L_29 - .L_28)
.L_28:
        /*00b8*/ 	.word	0x00000008
.L_29:


//--------------------- .nv.callgraph             --------------------------
	.section	.nv.callgraph,"",@"SHT_CUDA_CALLGRAPH"
	.align	4
	.sectionentsize	8
	.align		4
        /*0000*/ 	.word	0x00000000
	.align		4
        /*0004*/ 	.word	0xffffffff
	.align		4
        /*0008*/ 	.word	0x00000000
	.align		4
        /*000c*/ 	.word	0xfffffffe
	.align		4
        /*0010*/ 	.word	0x00000000
	.align		4
        /*0014*/ 	.word	0xfffffffd
	.align		4
        /*0018*/ 	.word	0x00000000
	.align		4
        /*001c*/ 	.word	0xfffffffc


//--------------------- .text._Z11filterScorePfiiS_PiS_S0_ --------------------------
	.section	.text._Z11filterScorePfiiS_PiS_S0_,"ax",@progbits
	.align	128
        .global         _Z11filterScorePfiiS_PiS_S0_
        .type           _Z11filterScorePfiiS_PiS_S0_,@function
        .size           _Z11filterScorePfiiS_PiS_S0_,(.L_x_1 - _Z11filterScorePfiiS_PiS_S0_)
        .other          _Z11filterScorePfiiS_PiS_S0_,@"STO_CUDA_ENTRY STV_DEFAULT"
_Z11filterScorePfiiS_PiS_S0_:
.text._Z11filterScorePfiiS_PiS_S0_:
[----:B------:R-:W-:Y:S01]  /*0000*/  LDC R1, c[0x0][0x37c] ;  /* 0x0000df00ff017b82 */ /* 0x000fe20000000800 */
[----:B------:R-:W0:Y:S07]  /*0010*/  S2R R2, SR_TID.Y ;  /* 0x0000000000027919 */ /* 0x000e2e0000002200 */
[----:B------:R-:W1:Y:S01]  /*0020*/  LDC R0, c[0x0][0x360] ;  /* 0x0000d800ff007b82 */ /* 0x000e620000000800 */
[----:B------:R-:W2:Y:S01]  /*0030*/  LDCU.64 UR6, c[0x0][0x388] ;  /* 0x00007100ff0677ac */ /* 0x000ea20008000a00 */
[----:B------:R-:W1:Y:S06]  /*0040*/  S2R R3, SR_TID.X ;  /* 0x0000000000037919 */ /* 0x000e6c0000002100 */
[----:B------:R-:W0:Y:S08]  /*0050*/  S2UR UR5, SR_CTAID.Y ;  /* 0x00000000000579c3 */ /* 0x000e300000002600 */
[----:B------:R-:W0:Y:S08]  /*0060*/  LDC R7, c[0x0][0x364] ;  /* 0x0000d900ff077b82 */ /* 0x000e300000000800 */
[----:B------:R-:W1:Y:S01]  /*0070*/  S2UR UR4, SR_CTAID.X ;  /* 0x00000000000479c3 */ /* 0x000e620000002500 */
[----:B0-----:R-:W-:-:S05]  /*0080*/  IMAD R7, R7, UR5, R2 ;  /* 0x0000000507077c24 */ /* 0x001fca000f8e0202 */
[----:B--2---:R-:W-:Y:S01]  /*0090*/  ISETP.GE.AND P0, PT, R7, UR7, PT ;  /* 0x0000000707007c0c */ /* 0x004fe2000bf06270 */
[----:B-1----:R-:W-:-:S05]  /*00a0*/  IMAD R0, R0, UR4, R3 ;  /* 0x0000000400007c24 */ /* 0x002fca000f8e0203 */
[----:B------:R-:W-:Y:S01]  /*00b0*/  ISETP.GE.OR P0, PT, R0, UR6, P0 ;  /* 0x0000000600007c0c */ /* 0x000fe20008706670 */
[----:B------:R-:W-:-:S12]  /*00c0*/  IMAD R0, R7, UR6, R0 ;  /* 0x0000000607007c24 */ /* 0x000fd8000f8e0200 */
[----:B------:R-:W-:Y:S05]  /*00d0*/  @P0 EXIT ;  /* 0x000000000000094d */ /* 0x000fea0003800000 */
[----:B------:R-:W0:Y:S01]  /*00e0*/  LDC.64 R4, c[0x0][0x390] ;  /* 0x0000e400ff047b82 */ /* 0x000e220000000a00 */
[----:B------:R-:W1:Y:S07]  /*00f0*/  LDCU.64 UR4, c[0x0][0x358] ;  /* 0x00006b00ff0477ac */ /* 0x000e6e0008000a00 */
[----:B------:R-:W2:Y:S01]  /*0100*/  LDC.64 R2, c[0x0][0x380] ;  /* 0x0000e000ff027b82 */ /* 0x000ea20000000a00 */
[----:B0-----:R-:W-:-:S06]  /*0110*/  IMAD.WIDE.U32 R4, R7, 0x4, R4 ;  /* 0x0000000407047825 */ /* 0x001fcc00078e0004 */
[----:B-1----:R-:W3:Y:S01]  /*0120*/  LDG.E R5, desc[UR4][R4.64] ;  /* 0x0000000404057981 */ /* 0x002ee2000c1e1900 */
[----:B--2---:R-:W-:-:S05]  /*0130*/  IMAD.WIDE R2, R0, 0x4, R2 ;  /* 0x0000000400027825 */ /* 0x004fca00078e0202 */
[----:B------:R-:W3:Y:S02]  /*0140*/  LDG.E R6, desc[UR4][R2.64] ;  /* 0x0000000402067981 */ /* 0x000ee4000c1e1900 */
[----:B---3--:R-:W-:-:S13]  /*0150*/  FSETP.GE.AND P0, PT, R6, R5, PT ;  /* 0x000000050600720b */ /* 0x008fda0003f06000 */
[----:B------:R-:W-:Y:S05]  /*0160*/  @!P0 EXIT ;  /* 0x000000000000894d */ /* 0x000fea0003800000 */
[----:B------:R-:W0:Y:S01]  /*0170*/  S2R R7, SR_LANEID ;  /* 0x0000000000077919 */ /* 0x000e220000000000 */
[----:B------:R-:W-:Y:S01]  /*0180*/  VOTEU.ANY UR6, UPT, PT ;  /* 0x0000000000067886 */ /* 0x000fe200038e0100 */
[----:B------:R-:W1:Y:S01]  /*0190*/  LDC.64 R4, c[0x0][0x3a8] ;  /* 0x0000ea00ff047b82 */ /* 0x000e620000000a00 */
[----:B------:R-:W0:Y:S08]  /*01a0*/  FLO.U32 R10, UR6 ;  /* 0x00000006000a7d00 */ /* 0x000e3000080e0000 */
[----:B------:R-:W1:Y:S01]  /*01b0*/  POPC R13, UR6 ;  /* 0x00000006000d7d09 */ /* 0x000e620008000000 */
[----:B0-----:R-:W-:Y:S01]  /*01c0*/  ISETP.EQ.U32.AND P0, PT, R10, R7, PT ;  /* 0x000000070a00720c */ /* 0x001fe20003f02070 */
[----:B------:R-:W0:Y:S01]  /*01d0*/  S2R R8, SR_LTMASK ;  /* 0x0000000000087919 */ /* 0x000e220000003900 */
[----:B------:R-:W2:Y:S11]  /*01e0*/  LDC.64 R6, c[0x0][0x3a0] ;  /* 0x0000e800ff067b82 */ /* 0x000eb60000000a00 */
[----:B-1----:R-:W3:Y:S04]  /*01f0*/  @P0 ATOMG.E.ADD.STRONG.GPU PT, R5, desc[UR4][R4.64], R13 ;  /* 0x8000000d040509a8 */ /* 0x002ee800081ef104 */
[----:B------:R-:W4:Y:S01]  /*0200*/  LDG.E R3, desc[UR4][R2.64] ;  /* 0x0000000402037981 */ /* 0x000f22000c1e1900 */
[----:B0-----:R-:W-:-:S02]  /*0210*/  LOP3.LUT R12, R8, UR6, RZ, 0xc0, !PT ;  /* 0x00000006080c7c12 */ /* 0x001fc4000f8ec0ff */
[----:B------:R-:W0:Y:S04]  /*0220*/  LDC.64 R8, c[0x0][0x398] ;  /* 0x0000e600ff087b82 */ /* 0x000e280000000a00 */
[----:B------:R-:W1:Y:S01]  /*0230*/  POPC R12, R12 ;  /* 0x0000000c000c7309 */ /* 0x000e620000000000 */
[----:B---3--:R-:W1:Y:S02]  /*0240*/  SHFL.IDX PT, R11, R5, R10, 0x1f ;  /* 0x00001f0a050b7589 */ /* 0x008e6400000e0000 */
[----:B-1----:R-:W-:-:S05]  /*0250*/  IADD3 R11, PT, PT, R11, R12, RZ ;  /* 0x0000000c0b0b7210 */ /* 0x002fca0007ffe0ff */
[----:B--2---:R-:W-:-:S04]  /*0260*/  IMAD.WIDE R6, R11, 0x4, R6 ;  /* 0x000000040b067825 */ /* 0x004fc800078e0206 */
[----:B0-----:R-:W-:Y:S01]  /*0270*/  IMAD.WIDE R8, R11, 0x4, R8 ;  /* 0x000000040b087825 */ /* 0x001fe200078e0208 */
[----:B----4-:R-:W-:Y:S04]  /*0280*/  STG.E desc[UR4][R6.64], R3 ;  /* 0x0000000306007986 */ /* 0x010fe8000c101904 */
[----:B------:R-:W-:Y:S01]  /*0290*/  STG.E desc[UR4][R8.64], R0 ;  /* 0x0000000008007986 */ /* 0x000fe2000c101904 */
[----:B------:R-:W-:Y:S05]  /*02a0*/  EXIT ;  /* 0x000000000000794d */ /* 0x000fea0003800000 */
.L_x_0:
[----:B------:R-:W-:-:S00]  /*02b0*/  BRA `(.L_x_0) ;  /* 0xfffffffc00fc7947 */ /* 0x000fc0000383ffff */
[----:B------:R-:W-:-:S00]  /*02c0*/  NOP ;  /* 0x0000000000007918 */ /* 0x000fc00000000000 */
        /* <DEDUP_REMOVED lines=11> */
.L_x_1:


//--------------------- .nv.shared.reserved.0     --------------------------
	.section	.nv.shared.reserved.0,"aw",@nobits
	.weak		__nv_reservedSMEM_offset_0_alias
	.size		__nv_reservedSMEM_offset_0_alias, 0, 64
	.other		__nv_reservedSMEM_offset_0_alias,@"STO_CUDA_RESERVED_SHARED STV_DEFAULT"
__nv_reservedSMEM_offset_0_alias:
	.zero		0
	.zero		64


//--------------------- .nv.constant0._Z11filterScorePfiiS_PiS_S0_ --------------------------
	.section	.nv.constant0._Z11filterScorePfiiS_PiS_S0_,"a",@progbits
	.sectionflags	@""
	.align	4
.nv.constant0._Z11filterScorePfiiS_PiS_S0_:
	.zero		944


//--------------------- SYMBOLS --------------------------

	.type		.nv.reservedSmem.offset0,@object
	.size		.nv.reservedSmem.offset0,0x4
